//
// Generated by NVIDIA NVVM Compiler
//
// Compiler Build ID: CL-36424714
// Cuda compilation tools, release 13.0, V13.0.88
// Based on NVVM 20.0.0
//

.version 9.0
.target sm_100
.address_size 64

	// .globl	_Z6parMapPfS_i

.visible .entry _Z6parMapPfS_i(
	.param .u64 .ptr .align 1 _Z6parMapPfS_i_param_0,
	.param .u64 .ptr .align 1 _Z6parMapPfS_i_param_1,
	.param .u32 _Z6parMapPfS_i_param_2
)
{
	.reg .pred 	%p<2>;
	.reg .b32 	%r<31>;
	.reg .b32 	%f<18>;
	.reg .b64 	%rd<15>;

	ld.param.u64 	%rd1, [_Z6parMapPfS_i_param_0];
	ld.param.u64 	%rd2, [_Z6parMapPfS_i_param_1];
	ld.param.u32 	%r1, [_Z6parMapPfS_i_param_2];
	cvta.to.global.u64 	%rd3, %rd2;
	cvta.to.global.u64 	%rd4, %rd1;
	mov.u32 	%r3, %ntid.y;
	mov.u32 	%r4, %ctaid.y;
	mov.u32 	%r5, %tid.y;
	mad.lo.s32 	%r6, %r3, %r4, %r5;
	shl.b32 	%r7, %r6, 1;
	mul.wide.u32 	%rd5, %r7, 4;
	add.s64 	%rd6, %rd4, %rd5;
	ld.global.f32 	%f1, [%rd6];
	cvt.rzi.s32.f32 	%r8, %f1;
	ld.global.f32 	%f2, [%rd6+4];
	cvt.rzi.s32.f32 	%r9, %f2;
	cvt.rn.f32.s32 	%f3, %r8;
	cvt.rzi.s32.f32 	%r10, %f3;
	add.s32 	%r12, %r10, 1;
	cvt.rn.f32.s32 	%f4, %r9;
	cvt.rzi.s32.f32 	%r13, %f4;
	add.s32 	%r14, %r13, 1;
	max.s32 	%r15, %r10, %r12;
	max.s32 	%r16, %r13, %r14;
	max.s32 	%r18, %r15, %r16;
	setp.ge.s32 	%p1, %r18, %r1;
	selp.b32 	%r19, 0, %r10, %p1;
	selp.b32 	%r20, 1, %r14, %p1;
	selp.b32 	%r21, 0, %r13, %p1;
	sub.s32 	%r22, %r8, %r19;
	cvt.rn.f32.s32 	%f5, %r22;
	mov.f32 	%f6, 0f3F800000;
	sub.f32 	%f7, %f6, %f5;
	sub.s32 	%r23, %r9, %r21;
	cvt.rn.f32.s32 	%f8, %r23;
	sub.f32 	%f9, %f6, %f8;
	mul.lo.s32 	%r24, %r19, %r1;
	add.s32 	%r25, %r24, %r21;
	mul.wide.s32 	%rd7, %r25, 4;
	add.s64 	%rd8, %rd3, %rd7;
	ld.global.f32 	%f10, [%rd8];
	fma.rn.f32 	%f11, %f9, %f7, %f10;
	st.global.f32 	[%rd8], %f11;
	mad.lo.s32 	%r26, %r1, %r10, %r1;
	selp.b32 	%r27, %r1, %r26, %p1;
	add.s32 	%r28, %r27, %r21;
	mul.wide.s32 	%rd9, %r28, 4;
	add.s64 	%rd10, %rd3, %rd9;
	ld.global.f32 	%f12, [%rd10];
	fma.rn.f32 	%f13, %f9, %f5, %f12;
	st.global.f32 	[%rd10], %f13;
	add.s32 	%r29, %r24, %r20;
	mul.wide.s32 	%rd11, %r29, 4;
	add.s64 	%rd12, %rd3, %rd11;
	ld.global.f32 	%f14, [%rd12];
	fma.rn.f32 	%f15, %f7, %f8, %f14;
	st.global.f32 	[%rd12], %f15;
	add.s32 	%r30, %r27, %r20;
	mul.wide.s32 	%rd13, %r30, 4;
	add.s64 	%rd14, %rd3, %rd13;
	ld.global.f32 	%f16, [%rd14];
	fma.rn.f32 	%f17, %f8, %f5, %f16;
	st.global.f32 	[%rd14], %f17;
	ret;

}


// ===== COMPILED SASS (sm_100) =====

	.target	sm_100

	.elftype	@"ET_EXEC"


//--------------------- .note.nv.tkinfo           --------------------------
	.section	.note.nv.tkinfo,"",@"SHT_NOTE"
	.sectionflags	@"SHF_NOTE_NV_TKINFO"
	.tkinfo
        /*0018*/ 	.word	0x00000002
        /*0030*/ 	.string	""
        /*0030*/ 	.string	"ptxas"
        /*0030*/ 	.string	"Cuda compilation tools, release 13.0, V13.0.88"
        /*0030*/ 	.string	"Build cuda_13.0.r13.0/compiler.36424714_0"
        /*0030*/ 	.string	"-arch sm_100 -m 64 "



//--------------------- .note.nv.cuinfo           --------------------------
	.section	.note.nv.cuinfo,"",@"SHT_NOTE"
	.sectionflags	@"SHF_NOTE_NV_CUINFO"
        /*0018*/ 	.short	0x0002
        /*001a*/ 	.short	0x0064
        /*001c*/ 	.short	0x0082
	.zero		2


//--------------------- .nv.info                  --------------------------
	.section	.nv.info,"",@"SHT_CUDA_INFO"
	.align	4


	//----- nvinfo : EIATTR_REGCOUNT
	.align		4
        /*0000*/ 	.byte	0x04, 0x2f
        /*0002*/ 	.short	(.L_1 - .L_0)
	.align		4
.L_0:
        /*0004*/ 	.word	index@(_Z6parMapPfS_i)
        /*0008*/ 	.word	0x00000018


	//----- nvinfo : EIATTR_FRAME_SIZE
	.align		4
.L_1:
        /*000c*/ 	.byte	0x04, 0x11
        /*000e*/ 	.short	(.L_3 - .L_2)
	.align		4
.L_2:
        /*0010*/ 	.word	index@(_Z6parMapPfS_i)
        /*0014*/ 	.word	0x00000000


	//----- nvinfo : EIATTR_MIN_STACK_SIZE
	.align		4
.L_3:
        /*0018*/ 	.byte	0x04, 0x12
        /*001a*/ 	.short	(.L_5 - .L_4)
	.align		4
.L_4:
        /*001c*/ 	.word	index@(_Z6parMapPfS_i)
        /*0020*/ 	.word	0x00000000
.L_5:


//--------------------- .nv.compat                --------------------------
	.section	.nv.compat,"",@"SHT_CUDA_COMPAT_INFO"
	.align	4
        /*0000*/ 	.byte	0x02, 0x09, 0x00, 0x00, 0x02, 0x02, 0x01, 0x00, 0x02, 0x05, 0x05, 0x00, 0x03, 0x07, 0x01, 0x01
        /*0010*/ 	.byte	0x02, 0x03, 0x00, 0x00, 0x02, 0x06, 0x01, 0x00, 0x04, 0x0b, 0x08, 0x00, 0x09, 0x00, 0x00, 0x00
        /*0020*/ 	.byte	0x00, 0x00, 0x00, 0x00


//--------------------- .nv.info._Z6parMapPfS_i   --------------------------
	.section	.nv.info._Z6parMapPfS_i,"",@"SHT_CUDA_INFO"
	.sectionflags	@""
	.align	4


	//----- nvinfo : EIATTR_CUDA_API_VERSION
	.align		4
        /*0000*/ 	.byte	0x04, 0x37
        /*0002*/ 	.short	(.L_7 - .L_6)
.L_6:
        /*0004*/ 	.word	0x00000082


	//----- nvinfo : EIATTR_KPARAM_INFO
	.align		4
.L_7:
        /*0008*/ 	.byte	0x04, 0x17
        /*000a*/ 	.short	(.L_9 - .L_8)
.L_8:
        /*000c*/ 	.word	0x00000000
        /*0010*/ 	.short	0x0002
        /*0012*/ 	.short	0x0010
        /*0014*/ 	.byte	0x00, 0xf0, 0x11, 0x00


	//----- nvinfo : EIATTR_KPARAM_INFO
	.align		4
.L_9:
        /*0018*/ 	.byte	0x04, 0x17
        /*001a*/ 	.short	(.L_11 - .L_10)
.L_10:
        /*001c*/ 	.word	0x00000000
        /*0020*/ 	.short	0x0001
        /*0022*/ 	.short	0x0008
        /*0024*/ 	.byte	0x00, 0xf5, 0x21, 0x00


	//----- nvinfo : EIATTR_KPARAM_INFO
	.align		4
.L_11:
        /*0028*/ 	.byte	0x04, 0x17
        /*002a*/ 	.short	(.L_13 - .L_12)
.L_12:
        /*002c*/ 	.word	0x00000000
        /*0030*/ 	.short	0x0000
        /*0032*/ 	.short	0x0000
        /*0034*/ 	.byte	0x00, 0xf5, 0x21, 0x00


	//----- nvinfo : EIATTR_SPARSE_MMA_MASK
	.align		4
.L_13:
        /*0038*/ 	.byte	0x03, 0x50
        /*003a*/ 	.short	0x0000


	//----- nvinfo : EIATTR_MAXREG_COUNT
	.align		4
        /*003c*/ 	.byte	0x03, 0x1b
        /*003e*/ 	.short	0x00ff


	//----- nvinfo : EIATTR_MERCURY_ISA_VERSION
	.align		4
        /*0040*/ 	.byte	0x03, 0x5f
        /*0042*/ 	.short	0x0101


	//----- nvinfo : EIATTR_VRC_CTA_INIT_COUNT
	.align		4
        /*0044*/ 	.byte	0x02, 0x4a
	.zero		1
	.zero		1


	//----- nvinfo : EIATTR_EXIT_INSTR_OFFSETS
	.align		4
        /*0048*/ 	.byte	0x04, 0x1c
        /*004a*/ 	.short	(.L_15 - .L_14)


	//   ....[0]....
.L_14:
        /*004c*/ 	.word	0x00000360


	//----- nvinfo : EIATTR_CBANK_PARAM_SIZE
	.align		4
.L_15:
        /*0050*/ 	.byte	0x03, 0x19
        /*0052*/ 	.short	0x0014


	//----- nvinfo : EIATTR_PARAM_CBANK
	.align		4
        /*0054*/ 	.byte	0x04, 0x0a
        /*0056*/ 	.short	(.L_17 - .L_16)
	.align		4
.L_16:
        /*0058*/ 	.word	index@(.nv.constant0._Z6parMapPfS_i)
        /*005c*/ 	.short	0x0380
        /*005e*/ 	.short	0x0014


	//----- nvinfo : EIATTR_SW_WAR
	.align		4
.L_17:
        /*0060*/ 	.byte	0x04, 0x36
        /*0062*/ 	.short	(.L_19 - .L_18)
.L_18:
        /*0064*/ 	.word	0x00000008
.L_19:


//--------------------- .nv.callgraph             --------------------------
	.section	.nv.callgraph,"",@"SHT_CUDA_CALLGRAPH"
	.align	4
	.sectionentsize	8
	.align		4
        /*0000*/ 	.word	0x00000000
	.align		4
        /*0004*/ 	.word	0xffffffff
	.align		4
        /*0008*/ 	.word	0x00000000
	.align		4
        /*000c*/ 	.word	0xfffffffe
	.align		4
        /*0010*/ 	.word	0x00000000
	.align		4
        /*0014*/ 	.word	0xfffffffd
	.align		4
        /*0018*/ 	.word	0x00000000
	.align		4
        /*001c*/ 	.word	0xfffffffc


//--------------------- .text._Z6parMapPfS_i      --------------------------
	.section	.text._Z6parMapPfS_i,"ax",@progbits
	.align	128
        .global         _Z6parMapPfS_i
        .type           _Z6parMapPfS_i,@function
        .size           _Z6parMapPfS_i,(.L_x_1 - _Z6parMapPfS_i)
        .other          _Z6parMapPfS_i,@"STO_CUDA_ENTRY STV_DEFAULT"
_Z6parMapPfS_i:
.text._Z6parMapPfS_i:
[----:B------:R-:W-:Y:S01]  /*0000*/  LDC R1, c[0x0][0x37c] ;  /* 0x0000df00ff017b82 */ /* 0x000fe20000000800 */
[----:B------:R-:W0:Y:S01]  /*0010*/  S2R R0, SR_CTAID.Y ;  /* 0x0000000000007919 */ /* 0x000e220000002600 */
[----:B------:R-:W0:Y:S06]  /*0020*/  LDCU UR6, c[0x0][0x364] ;  /* 0x00006c80ff0677ac */ /* 0x000e2c0008000800 */
[----:B------:R-:W1:Y:S01]  /*0030*/  LDC.64 R4, c[0x0][0x380] ;  /* 0x0000e000ff047b82 */ /* 0x000e620000000a00 */
[----:B------:R-:W0:Y:S01]  /*0040*/  S2R R3, SR_TID.Y ;  /* 0x0000000000037919 */ /* 0x000e220000002200 */
[----:B------:R-:W2:Y:S01]  /*0050*/  LDCU.64 UR4, c[0x0][0x358] ;  /* 0x00006b00ff0477ac */ /* 0x000ea20008000a00 */
[----:B0-----:R-:W-:-:S05]  /*0060*/  IMAD R0, R0, UR6, R3 ;  /* 0x0000000600007c24 */ /* 0x001fca000f8e0203 */
[----:B------:R-:W-:Y:S02]  /*0070*/  SHF.L.U32 R3, R0, 0x1, RZ ;  /* 0x0000000100037819 */ /* 0x000fe400000006ff */
[----:B------:R-:W0:Y:S03]  /*0080*/  LDC R0, c[0x0][0x390] ;  /* 0x0000e400ff007b82 */ /* 0x000e260000000800 */
[----:B-1----:R-:W-:-:S05]  /*0090*/  IMAD.WIDE.U32 R4, R3, 0x4, R4 ;  /* 0x0000000403047825 */ /* 0x002fca00078e0004 */
[----:B--2---:R-:W2:Y:S01]  /*00a0*/  LDG.E R7, desc[UR4][R4.64+0x4] ;  /* 0x0000040404077981 */ /* 0x004ea2000c1e1900 */
[----:B------:R-:W1:Y:S03]  /*00b0*/  LDC.64 R2, c[0x0][0x388] ;  /* 0x0000e200ff027b82 */ /* 0x000e660000000a00 */
[----:B------:R-:W3:Y:S01]  /*00c0*/  LDG.E R6, desc[UR4][R4.64] ;  /* 0x0000000404067981 */ /* 0x000ee2000c1e1900 */
[----:B--2---:R-:W2:Y:S08]  /*00d0*/  F2I.TRUNC.NTZ R7, R7 ;  /* 0x0000000700077305 */ /* 0x004eb0000020f100 */
[----:B---3--:R-:W3:Y:S01]  /*00e0*/  F2I.TRUNC.NTZ R6, R6 ;  /* 0x0000000600067305 */ /* 0x008ee2000020f100 */
[----:B--2---:R-:W-:-:S02]  /*00f0*/  I2FP.F32.S32 R10, R7 ;  /* 0x00000007000a7245 */ /* 0x004fc40000201400 */
[----:B---3--:R-:W-:-:S05]  /*0100*/  I2FP.F32.S32 R8, R6 ;  /* 0x0000000600087245 */ /* 0x008fca0000201400 */
[----:B------:R-:W2:Y:S08]  /*0110*/  F2I.TRUNC.NTZ R10, R10 ;  /* 0x0000000a000a7305 */ /* 0x000eb0000020f100 */
[----:B------:R-:W3:Y:S01]  /*0120*/  F2I.TRUNC.NTZ R9, R8 ;  /* 0x0000000800097305 */ /* 0x000ee2000020f100 */
[----:B--2---:R-:W-:Y:S02]  /*0130*/  IADD3 R11, PT, PT, R10, 0x1, RZ ;  /* 0x000000010a0b7810 */ /* 0x004fe40007ffe0ff */
[----:B---3--:R-:W-:-:S04]  /*0140*/  VIADDMNMX R12, R9, 0x1, R9, !PT ;  /* 0x00000001090c7846 */ /* 0x008fc80007800109 */
[----:B------:R-:W-:-:S04]  /*0150*/  VIMNMX3 R5, R10, R11, R12, !PT ;  /* 0x0000000b0a05720f */ /* 0x000fc8000780010c */
[----:B0-----:R-:W-:-:S04]  /*0160*/  ISETP.GE.AND P0, PT, R5, R0, PT ;  /* 0x000000000500720c */ /* 0x001fc80003f06270 */
[----:B------:R-:W-:Y:S02]  /*0170*/  SEL R12, R10, RZ, !P0 ;  /* 0x000000ff0a0c7207 */ /* 0x000fe40004000000 */
[----:B------:R-:W-:-:S05]  /*0180*/  SEL R13, R9, RZ, !P0 ;  /* 0x000000ff090d7207 */ /* 0x000fca0004000000 */
[----:B------:R-:W-:-:S04]  /*0190*/  IMAD R5, R13, R0, R12 ;  /* 0x000000000d057224 */ /* 0x000fc800078e020c */
[----:B-1----:R-:W-:-:S05]  /*01a0*/  IMAD.WIDE R4, R5, 0x4, R2 ;  /* 0x0000000405047825 */ /* 0x002fca00078e0202 */
[----:B------:R-:W2:Y:S01]  /*01b0*/  LDG.E R17, desc[UR4][R4.64] ;  /* 0x0000000404117981 */ /* 0x000ea2000c1e1900 */
[----:B------:R-:W-:Y:S01]  /*01c0*/  IMAD R15, R9, R0, R0 ;  /* 0x00000000090f7224 */ /* 0x000fe200078e0200 */
[----:B------:R-:W-:Y:S02]  /*01d0*/  IADD3 R8, PT, PT, R6, -R13, RZ ;  /* 0x8000000d06087210 */ /* 0x000fe40007ffe0ff */
[----:B------:R-:W-:Y:S02]  /*01e0*/  IADD3 R9, PT, PT, R7, -R12, RZ ;  /* 0x8000000c07097210 */ /* 0x000fe40007ffe0ff */
[----:B------:R-:W-:Y:S02]  /*01f0*/  I2FP.F32.S32 R8, R8 ;  /* 0x0000000800087245 */ /* 0x000fe40000201400 */
[----:B------:R-:W-:Y:S02]  /*0200*/  I2FP.F32.S32 R9, R9 ;  /* 0x0000000900097245 */ /* 0x000fe40000201400 */
[----:B------:R-:W-:Y:S01]  /*0210*/  SEL R19, R15, R0, !P0 ;  /* 0x000000000f137207 */ /* 0x000fe20004000000 */
[----:B------:R-:W-:-:S02]  /*0220*/  FADD R14, -R8, 1 ;  /* 0x3f800000080e7421 */ /* 0x000fc40000000100 */
[----:B------:R-:W-:Y:S01]  /*0230*/  FADD R15, -R9, 1 ;  /* 0x3f800000090f7421 */ /* 0x000fe20000000100 */
[----:B------:R-:W-:-:S05]  /*0240*/  IADD3 R7, PT, PT, R12, R19, RZ ;  /* 0x000000130c077210 */ /* 0x000fca0007ffe0ff */
[----:B------:R-:W-:-:S04]  /*0250*/  IMAD.WIDE R6, R7, 0x4, R2 ;  /* 0x0000000407067825 */ /* 0x000fc800078e0202 */
[----:B--2---:R-:W-:-:S05]  /*0260*/  FFMA R17, R14, R15, R17 ;  /* 0x0000000f0e117223 */ /* 0x004fca0000000011 */
[----:B------:R0:W-:Y:S04]  /*0270*/  STG.E desc[UR4][R4.64], R17 ;  /* 0x0000001104007986 */ /* 0x0001e8000c101904 */
[----:B------:R-:W2:Y:S01]  /*0280*/  LDG.E R21, desc[UR4][R6.64] ;  /* 0x0000000406157981 */ /* 0x000ea2000c1e1900 */
[----:B------:R-:W-:-:S05]  /*0290*/  SEL R12, R11, 0x1, !P0 ;  /* 0x000000010b0c7807 */ /* 0x000fca0004000000 */
[----:B------:R-:W-:-:S04]  /*02a0*/  IMAD R11, R13, R0, R12 ;  /* 0x000000000d0b7224 */ /* 0x000fc800078e020c */
[----:B------:R-:W-:-:S04]  /*02b0*/  IMAD.WIDE R10, R11, 0x4, R2 ;  /* 0x000000040b0a7825 */ /* 0x000fc800078e0202 */
[----:B--2---:R-:W-:-:S05]  /*02c0*/  FFMA R21, R8, R15, R21 ;  /* 0x0000000f08157223 */ /* 0x004fca0000000015 */
[----:B------:R-:W-:Y:S04]  /*02d0*/  STG.E desc[UR4][R6.64], R21 ;  /* 0x0000001506007986 */ /* 0x000fe8000c101904 */
[----:B------:R-:W2:Y:S01]  /*02e0*/  LDG.E R13, desc[UR4][R10.64] ;  /* 0x000000040a0d7981 */ /* 0x000ea2000c1e1900 */
[----:B------:R-:W-:-:S05]  /*02f0*/  IADD3 R19, PT, PT, R12, R19, RZ ;  /* 0x000000130c137210 */ /* 0x000fca0007ffe0ff */
[----:B------:R-:W-:-:S04]  /*0300*/  IMAD.WIDE R2, R19, 0x4, R2 ;  /* 0x0000000413027825 */ /* 0x000fc800078e0202 */
[----:B--2---:R-:W-:-:S05]  /*0310*/  FFMA R13, R14, R9, R13 ;  /* 0x000000090e0d7223 */ /* 0x004fca000000000d */
[----:B------:R-:W-:Y:S04]  /*0320*/  STG.E desc[UR4][R10.64], R13 ;  /* 0x0000000d0a007986 */ /* 0x000fe8000c101904 */
[----:B0-----:R-:W2:Y:S02]  /*0330*/  LDG.E R5, desc[UR4][R2.64] ;  /* 0x0000000402057981 */ /* 0x001ea4000c1e1900 */
[----:B--2---:R-:W-:-:S05]  /*0340*/  FFMA R5, R8, R9, R5 ;  /* 0x0000000908057223 */ /* 0x004fca0000000005 */
[----:B------:R-:W-:Y:S01]  /*0350*/  STG.E desc[UR4][R2.64], R5 ;  /* 0x0000000502007986 */ /* 0x000fe2000c101904 */
[----:B------:R-:W-:Y:S05]  /*0360*/  EXIT ;  /* 0x000000000000794d */ /* 0x000fea0003800000 */
.L_x_0:
[----:B------:R-:W-:-:S00]  /*0370*/  BRA `(.L_x_0) ;  /* 0xfffffffc00fc7947 */ /* 0x000fc0000383ffff */
[----:B------:R-:W-:-:S00]  /*0380*/  NOP ;  /* 0x0000000000007918 */ /* 0x000fc00000000000 */
[----:B------:R-:W-:-:S00]  /*0390*/  NOP ;  /* 0x0000000000007918 */ /* 0x000fc00000000000 */
[----:B------:R-:W-:-:S00]  /*03a0*/  NOP ;  /* 0x0000000000007918 */ /* 0x000fc00000000000 */
[----:B------:R-:W-:-:S00]  /*03b0*/  NOP ;  /* 0x0000000000007918 */ /* 0x000fc00000000000 */
[----:B------:R-:W-:-:S00]  /*03c0*/  NOP ;  /* 0x0000000000007918 */ /* 0x000fc00000000000 */
[----:B------:R-:W-:-:S00]  /*03d0*/  NOP ;  /* 0x0000000000007918 */ /* 0x000fc00000000000 */
[----:B------:R-:W-:-:S00]  /*03e0*/  NOP ;  /* 0x0000000000007918 */ /* 0x000fc00000000000 */
[----:B------:R-:W-:-:S00]  /*03f0*/  NOP ;  /* 0x0000000000007918 */ /* 0x000fc00000000000 */
.L_x_1:


//--------------------- .nv.shared.reserved.0     --------------------------
	.section	.nv.shared.reserved.0,"aw",@nobits
	.weak		__nv_reservedSMEM_offset_0_alias
	.size		__nv_reservedSMEM_offset_0_alias, 0, 64
	.other		__nv_reservedSMEM_offset_0_alias,@"STO_CUDA_RESERVED_SHARED STV_DEFAULT"
__nv_reservedSMEM_offset_0_alias:
	.zero		0
	.zero		64


//--------------------- .nv.constant0._Z6parMapPfS_i --------------------------
	.section	.nv.constant0._Z6parMapPfS_i,"a",@progbits
	.sectionflags	@""
	.align	4
.nv.constant0._Z6parMapPfS_i:
	.zero		916


//--------------------- SYMBOLS --------------------------

	.type		.nv.reservedSmem.offset0,@object
	.size		.nv.reservedSmem.offset0,0x4
